//
// Generated by NVIDIA NVVM Compiler
//
// Compiler Build ID: CL-36424714
// Cuda compilation tools, release 13.0, V13.0.88
// Based on NVVM 20.0.0
//

.version 9.0
.target sm_100
.address_size 64

	// .globl	_Z12matMulKernelPfS_S_mmmmmm
// _ZZ12matMulKernelPfS_S_mmmmmmE2As has been demoted
// _ZZ12matMulKernelPfS_S_mmmmmmE2Bs has been demoted

.visible .entry _Z12matMulKernelPfS_S_mmmmmm(
	.param .u64 .ptr .align 1 _Z12matMulKernelPfS_S_mmmmmm_param_0,
	.param .u64 .ptr .align 1 _Z12matMulKernelPfS_S_mmmmmm_param_1,
	.param .u64 .ptr .align 1 _Z12matMulKernelPfS_S_mmmmmm_param_2,
	.param .u64 _Z12matMulKernelPfS_S_mmmmmm_param_3,
	.param .u64 _Z12matMulKernelPfS_S_mmmmmm_param_4,
	.param .u64 _Z12matMulKernelPfS_S_mmmmmm_param_5,
	.param .u64 _Z12matMulKernelPfS_S_mmmmmm_param_6,
	.param .u64 _Z12matMulKernelPfS_S_mmmmmm_param_7,
	.param .u64 _Z12matMulKernelPfS_S_mmmmmm_param_8
)
{
	.reg .pred 	%p<20>;
	.reg .b32 	%r<38>;
	.reg .b32 	%f<181>;
	.reg .b64 	%rd<45>;
	// demoted variable
	.shared .align 4 .b8 _ZZ12matMulKernelPfS_S_mmmmmmE2As[1024];
	// demoted variable
	.shared .align 4 .b8 _ZZ12matMulKernelPfS_S_mmmmmmE2Bs[1024];
	ld.param.u64 	%rd10, [_Z12matMulKernelPfS_S_mmmmmm_param_0];
	ld.param.u64 	%rd11, [_Z12matMulKernelPfS_S_mmmmmm_param_1];
	ld.param.u64 	%rd13, [_Z12matMulKernelPfS_S_mmmmmm_param_3];
	ld.param.u64 	%rd14, [_Z12matMulKernelPfS_S_mmmmmm_param_4];
	ld.param.u64 	%rd15, [_Z12matMulKernelPfS_S_mmmmmm_param_5];
	ld.param.u64 	%rd16, [_Z12matMulKernelPfS_S_mmmmmm_param_6];
	ld.param.u64 	%rd17, [_Z12matMulKernelPfS_S_mmmmmm_param_7];
	ld.param.u64 	%rd18, [_Z12matMulKernelPfS_S_mmmmmm_param_8];
	mov.u32 	%r1, %tid.y;
	mov.u32 	%r2, %tid.x;
	mov.u32 	%r3, %ctaid.y;
	mov.u32 	%r4, %ctaid.x;
	add.s64 	%rd1, %rd17, 15;
	setp.lt.u64 	%p3, %rd1, 16;
	mov.f32 	%f180, 0f00000000;
	@%p3 bra 	$L__BB0_19;
	cvta.to.global.u64 	%rd19, %rd10;
	cvta.to.global.u64 	%rd20, %rd11;
	shl.b32 	%r17, %r3, 4;
	add.s32 	%r19, %r17, %r1;
	cvt.u64.u32 	%rd21, %r19;
	setp.gt.u64 	%p4, %rd16, %rd21;
	cvt.u64.u32 	%rd22, %r2;
	setp.gt.u64 	%p5, %rd17, %rd22;
	and.pred  	%p1, %p4, %p5;
	mad.lo.s64 	%rd2, %rd13, %rd21, %rd19;
	shl.b32 	%r21, %r1, 6;
	mov.u32 	%r22, _ZZ12matMulKernelPfS_S_mmmmmmE2As;
	add.s32 	%r5, %r22, %r21;
	shl.b32 	%r23, %r2, 2;
	add.s32 	%r6, %r5, %r23;
	shl.b32 	%r24, %r4, 4;
	add.s32 	%r25, %r24, %r1;
	cvt.u64.u32 	%rd23, %r25;
	setp.gt.u64 	%p6, %rd18, %rd23;
	cvt.u64.u32 	%rd24, %r1;
	setp.gt.u64 	%p7, %rd17, %rd24;
	and.pred  	%p2, %p6, %p7;
	mul.wide.u32 	%rd25, %r25, 4;
	add.s64 	%rd3, %rd20, %rd25;
	mov.u32 	%r26, _ZZ12matMulKernelPfS_S_mmmmmmE2Bs;
	add.s32 	%r8, %r26, %r23;
	add.s32 	%r7, %r8, %r21;
	shr.u64 	%rd4, %rd1, 4;
	setp.eq.s64 	%p8, %rd4, 1;
	mov.f32 	%f180, 0f00000000;
	mov.b32 	%r37, 0;
	@%p8 bra 	$L__BB0_13;
	and.b64  	%rd44, %rd4, 1152921504606846974;
	mov.f32 	%f180, 0f00000000;
	mov.b32 	%r36, 16;
	not.pred 	%p9, %p1;
	not.pred 	%p10, %p2;
	mov.u32 	%r35, %r2;
$L__BB0_3:
	mov.f32 	%f172, 0f00000000;
	@%p9 bra 	$L__BB0_5;
	mul.wide.u32 	%rd26, %r35, 4;
	add.s64 	%rd27, %rd2, %rd26;
	ld.global.f32 	%f172, [%rd27];
$L__BB0_5:
	st.shared.f32 	[%r6], %f172;
	mov.f32 	%f173, 0f00000000;
	@%p10 bra 	$L__BB0_7;
	cvt.u64.u32 	%rd28, %r35;
	mad.lo.s64 	%rd29, %rd14, %rd28, %rd3;
	ld.global.f32 	%f173, [%rd29];
$L__BB0_7:
	st.shared.f32 	[%r7], %f173;
	bar.sync 	0;
	ld.shared.f32 	%f27, [%r5];
	ld.shared.f32 	%f28, [%r8];
	fma.rn.f32 	%f29, %f27, %f28, %f180;
	ld.shared.f32 	%f30, [%r5+4];
	ld.shared.f32 	%f31, [%r8+64];
	fma.rn.f32 	%f32, %f30, %f31, %f29;
	ld.shared.f32 	%f33, [%r5+8];
	ld.shared.f32 	%f34, [%r8+128];
	fma.rn.f32 	%f35, %f33, %f34, %f32;
	ld.shared.f32 	%f36, [%r5+12];
	ld.shared.f32 	%f37, [%r8+192];
	fma.rn.f32 	%f38, %f36, %f37, %f35;
	ld.shared.f32 	%f39, [%r5+16];
	ld.shared.f32 	%f40, [%r8+256];
	fma.rn.f32 	%f41, %f39, %f40, %f38;
	ld.shared.f32 	%f42, [%r5+20];
	ld.shared.f32 	%f43, [%r8+320];
	fma.rn.f32 	%f44, %f42, %f43, %f41;
	ld.shared.f32 	%f45, [%r5+24];
	ld.shared.f32 	%f46, [%r8+384];
	fma.rn.f32 	%f47, %f45, %f46, %f44;
	ld.shared.f32 	%f48, [%r5+28];
	ld.shared.f32 	%f49, [%r8+448];
	fma.rn.f32 	%f50, %f48, %f49, %f47;
	ld.shared.f32 	%f51, [%r5+32];
	ld.shared.f32 	%f52, [%r8+512];
	fma.rn.f32 	%f53, %f51, %f52, %f50;
	ld.shared.f32 	%f54, [%r5+36];
	ld.shared.f32 	%f55, [%r8+576];
	fma.rn.f32 	%f56, %f54, %f55, %f53;
	ld.shared.f32 	%f57, [%r5+40];
	ld.shared.f32 	%f58, [%r8+640];
	fma.rn.f32 	%f59, %f57, %f58, %f56;
	ld.shared.f32 	%f60, [%r5+44];
	ld.shared.f32 	%f61, [%r8+704];
	fma.rn.f32 	%f62, %f60, %f61, %f59;
	ld.shared.f32 	%f63, [%r5+48];
	ld.shared.f32 	%f64, [%r8+768];
	fma.rn.f32 	%f65, %f63, %f64, %f62;
	ld.shared.f32 	%f66, [%r5+52];
	ld.shared.f32 	%f67, [%r8+832];
	fma.rn.f32 	%f68, %f66, %f67, %f65;
	ld.shared.f32 	%f69, [%r5+56];
	ld.shared.f32 	%f70, [%r8+896];
	fma.rn.f32 	%f71, %f69, %f70, %f68;
	ld.shared.f32 	%f72, [%r5+60];
	ld.shared.f32 	%f73, [%r8+960];
	fma.rn.f32 	%f6, %f72, %f73, %f71;
	bar.sync 	0;
	mov.f32 	%f174, 0f00000000;
	@%p9 bra 	$L__BB0_9;
	add.s32 	%r28, %r35, 16;
	mul.wide.u32 	%rd30, %r28, 4;
	add.s64 	%rd31, %rd2, %rd30;
	ld.global.f32 	%f174, [%rd31];
$L__BB0_9:
	st.shared.f32 	[%r6], %f174;
	mov.f32 	%f175, 0f00000000;
	@%p10 bra 	$L__BB0_11;
	add.s32 	%r29, %r35, 16;
	cvt.u64.u32 	%rd32, %r29;
	mad.lo.s64 	%rd33, %rd14, %rd32, %rd3;
	ld.global.f32 	%f175, [%rd33];
$L__BB0_11:
	st.shared.f32 	[%r7], %f175;
	bar.sync 	0;
	ld.shared.f32 	%f75, [%r5];
	ld.shared.f32 	%f76, [%r8];
	fma.rn.f32 	%f77, %f75, %f76, %f6;
	ld.shared.f32 	%f78, [%r5+4];
	ld.shared.f32 	%f79, [%r8+64];
	fma.rn.f32 	%f80, %f78, %f79, %f77;
	ld.shared.f32 	%f81, [%r5+8];
	ld.shared.f32 	%f82, [%r8+128];
	fma.rn.f32 	%f83, %f81, %f82, %f80;
	ld.shared.f32 	%f84, [%r5+12];
	ld.shared.f32 	%f85, [%r8+192];
	fma.rn.f32 	%f86, %f84, %f85, %f83;
	ld.shared.f32 	%f87, [%r5+16];
	ld.shared.f32 	%f88, [%r8+256];
	fma.rn.f32 	%f89, %f87, %f88, %f86;
	ld.shared.f32 	%f90, [%r5+20];
	ld.shared.f32 	%f91, [%r8+320];
	fma.rn.f32 	%f92, %f90, %f91, %f89;
	ld.shared.f32 	%f93, [%r5+24];
	ld.shared.f32 	%f94, [%r8+384];
	fma.rn.f32 	%f95, %f93, %f94, %f92;
	ld.shared.f32 	%f96, [%r5+28];
	ld.shared.f32 	%f97, [%r8+448];
	fma.rn.f32 	%f98, %f96, %f97, %f95;
	ld.shared.f32 	%f99, [%r5+32];
	ld.shared.f32 	%f100, [%r8+512];
	fma.rn.f32 	%f101, %f99, %f100, %f98;
	ld.shared.f32 	%f102, [%r5+36];
	ld.shared.f32 	%f103, [%r8+576];
	fma.rn.f32 	%f104, %f102, %f103, %f101;
	ld.shared.f32 	%f105, [%r5+40];
	ld.shared.f32 	%f106, [%r8+640];
	fma.rn.f32 	%f107, %f105, %f106, %f104;
	ld.shared.f32 	%f108, [%r5+44];
	ld.shared.f32 	%f109, [%r8+704];
	fma.rn.f32 	%f110, %f108, %f109, %f107;
	ld.shared.f32 	%f111, [%r5+48];
	ld.shared.f32 	%f112, [%r8+768];
	fma.rn.f32 	%f113, %f111, %f112, %f110;
	ld.shared.f32 	%f114, [%r5+52];
	ld.shared.f32 	%f115, [%r8+832];
	fma.rn.f32 	%f116, %f114, %f115, %f113;
	ld.shared.f32 	%f117, [%r5+56];
	ld.shared.f32 	%f118, [%r8+896];
	fma.rn.f32 	%f119, %f117, %f118, %f116;
	ld.shared.f32 	%f120, [%r5+60];
	ld.shared.f32 	%f121, [%r8+960];
	fma.rn.f32 	%f180, %f120, %f121, %f119;
	bar.sync 	0;
	add.s32 	%r36, %r36, 32;
	add.s32 	%r35, %r35, 32;
	add.s64 	%rd44, %rd44, -2;
	setp.ne.s64 	%p13, %rd44, 0;
	@%p13 bra 	$L__BB0_3;
	add.s32 	%r37, %r36, -16;
$L__BB0_13:
	and.b64  	%rd34, %rd1, 16;
	setp.eq.s64 	%p14, %rd34, 0;
	@%p14 bra 	$L__BB0_19;
	add.s32 	%r15, %r37, %r2;
	mov.f32 	%f178, 0f00000000;
	not.pred 	%p15, %p1;
	@%p15 bra 	$L__BB0_16;
	mul.wide.u32 	%rd35, %r15, 4;
	add.s64 	%rd36, %rd2, %rd35;
	ld.global.f32 	%f178, [%rd36];
$L__BB0_16:
	st.shared.f32 	[%r6], %f178;
	mov.f32 	%f179, 0f00000000;
	not.pred 	%p16, %p2;
	@%p16 bra 	$L__BB0_18;
	cvt.u64.u32 	%rd37, %r15;
	mad.lo.s64 	%rd38, %rd14, %rd37, %rd3;
	ld.global.f32 	%f179, [%rd38];
$L__BB0_18:
	st.shared.f32 	[%r7], %f179;
	bar.sync 	0;
	ld.shared.f32 	%f124, [%r5];
	ld.shared.f32 	%f125, [%r8];
	fma.rn.f32 	%f126, %f124, %f125, %f180;
	ld.shared.f32 	%f127, [%r5+4];
	ld.shared.f32 	%f128, [%r8+64];
	fma.rn.f32 	%f129, %f127, %f128, %f126;
	ld.shared.f32 	%f130, [%r5+8];
	ld.shared.f32 	%f131, [%r8+128];
	fma.rn.f32 	%f132, %f130, %f131, %f129;
	ld.shared.f32 	%f133, [%r5+12];
	ld.shared.f32 	%f134, [%r8+192];
	fma.rn.f32 	%f135, %f133, %f134, %f132;
	ld.shared.f32 	%f136, [%r5+16];
	ld.shared.f32 	%f137, [%r8+256];
	fma.rn.f32 	%f138, %f136, %f137, %f135;
	ld.shared.f32 	%f139, [%r5+20];
	ld.shared.f32 	%f140, [%r8+320];
	fma.rn.f32 	%f141, %f139, %f140, %f138;
	ld.shared.f32 	%f142, [%r5+24];
	ld.shared.f32 	%f143, [%r8+384];
	fma.rn.f32 	%f144, %f142, %f143, %f141;
	ld.shared.f32 	%f145, [%r5+28];
	ld.shared.f32 	%f146, [%r8+448];
	fma.rn.f32 	%f147, %f145, %f146, %f144;
	ld.shared.f32 	%f148, [%r5+32];
	ld.shared.f32 	%f149, [%r8+512];
	fma.rn.f32 	%f150, %f148, %f149, %f147;
	ld.shared.f32 	%f151, [%r5+36];
	ld.shared.f32 	%f152, [%r8+576];
	fma.rn.f32 	%f153, %f151, %f152, %f150;
	ld.shared.f32 	%f154, [%r5+40];
	ld.shared.f32 	%f155, [%r8+640];
	fma.rn.f32 	%f156, %f154, %f155, %f153;
	ld.shared.f32 	%f157, [%r5+44];
	ld.shared.f32 	%f158, [%r8+704];
	fma.rn.f32 	%f159, %f157, %f158, %f156;
	ld.shared.f32 	%f160, [%r5+48];
	ld.shared.f32 	%f161, [%r8+768];
	fma.rn.f32 	%f162, %f160, %f161, %f159;
	ld.shared.f32 	%f163, [%r5+52];
	ld.shared.f32 	%f164, [%r8+832];
	fma.rn.f32 	%f165, %f163, %f164, %f162;
	ld.shared.f32 	%f166, [%r5+56];
	ld.shared.f32 	%f167, [%r8+896];
	fma.rn.f32 	%f168, %f166, %f167, %f165;
	ld.shared.f32 	%f169, [%r5+60];
	ld.shared.f32 	%f170, [%r8+960];
	fma.rn.f32 	%f180, %f169, %f170, %f168;
	bar.sync 	0;
$L__BB0_19:
	shl.b32 	%r30, %r3, 4;
	add.s32 	%r31, %r30, %r1;
	shl.b32 	%r32, %r4, 4;
	add.s32 	%r33, %r32, %r2;
	cvt.u64.u32 	%rd8, %r31;
	setp.le.u64 	%p17, %rd16, %rd8;
	cvt.u64.u32 	%rd9, %r33;
	setp.le.u64 	%p18, %rd18, %rd9;
	or.pred  	%p19, %p17, %p18;
	@%p19 bra 	$L__BB0_21;
	ld.param.u64 	%rd43, [_Z12matMulKernelPfS_S_mmmmmm_param_2];
	cvta.to.global.u64 	%rd39, %rd43;
	mad.lo.s64 	%rd40, %rd15, %rd8, %rd39;
	shl.b64 	%rd41, %rd9, 2;
	add.s64 	%rd42, %rd40, %rd41;
	st.global.f32 	[%rd42], %f180;
$L__BB0_21:
	ret;

}


// ===== COMPILED SASS (sm_100) =====

	.target	sm_100

	.elftype	@"ET_EXEC"


//--------------------- .note.nv.tkinfo           --------------------------
	.section	.note.nv.tkinfo,"",@"SHT_NOTE"
	.sectionflags	@"SHF_NOTE_NV_TKINFO"
	.tkinfo
        /*0018*/ 	.word	0x00000002
        /*0030*/ 	.string	""
        /*0030*/ 	.string	"ptxas"
        /*0030*/ 	.string	"Cuda compilation tools, release 13.0, V13.0.88"
        /*0030*/ 	.string	"Build cuda_13.0.r13.0/compiler.36424714_0"
        /*0030*/ 	.string	"-arch sm_100 -m 64 "



//--------------------- .note.nv.cuinfo           --------------------------
	.section	.note.nv.cuinfo,"",@"SHT_NOTE"
	.sectionflags	@"SHF_NOTE_NV_CUINFO"
        /*0018*/ 	.short	0x0002
        /*001a*/ 	.short	0x0064
        /*001c*/ 	.short	0x0082
	.zero		2


//--------------------- .nv.info                  --------------------------
	.section	.nv.info,"",@"SHT_CUDA_INFO"
	.align	4


	//----- nvinfo : EIATTR_REGCOUNT
	.align		4
        /*0000*/ 	.byte	0x04, 0x2f
        /*0002*/ 	.short	(.L_1 - .L_0)
	.align		4
.L_0:
        /*0004*/ 	.word	index@(_Z12matMulKernelPfS_S_mmmmmm)
        /*0008*/ 	.word	0x00000020


	//----- nvinfo : EIATTR_FRAME_SIZE
	.align		4
.L_1:
        /*000c*/ 	.byte	0x04, 0x11
        /*000e*/ 	.short	(.L_3 - .L_2)
	.align		4
.L_2:
        /*0010*/ 	.word	index@(_Z12matMulKernelPfS_S_mmmmmm)
        /*0014*/ 	.word	0x00000000


	//----- nvinfo : EIATTR_MIN_STACK_SIZE
	.align		4
.L_3:
        /*0018*/ 	.byte	0x04, 0x12
        /*001a*/ 	.short	(.L_5 - .L_4)
	.align		4
.L_4:
        /*001c*/ 	.word	index@(_Z12matMulKernelPfS_S_mmmmmm)
        /*0020*/ 	.word	0x00000000
.L_5:


//--------------------- .nv.compat                --------------------------
	.section	.nv.compat,"",@"SHT_CUDA_COMPAT_INFO"
	.align	4
        /*0000*/ 	.byte	0x02, 0x09, 0x00, 0x00, 0x02, 0x02, 0x01, 0x00, 0x02, 0x05, 0x05, 0x00, 0x03, 0x07, 0x01, 0x01
        /*0010*/ 	.byte	0x02, 0x03, 0x00, 0x00, 0x02, 0x06, 0x01, 0x00, 0x04, 0x0b, 0x08, 0x00, 0x09, 0x00, 0x00, 0x00
        /*0020*/ 	.byte	0x00, 0x00, 0x00, 0x00


//--------------------- .nv.info._Z12matMulKernelPfS_S_mmmmmm --------------------------
	.section	.nv.info._Z12matMulKernelPfS_S_mmmmmm,"",@"SHT_CUDA_INFO"
	.sectionflags	@""
	.align	4


	//----- nvinfo : EIATTR_CUDA_API_VERSION
	.align		4
        /*0000*/ 	.byte	0x04, 0x37
        /*0002*/ 	.short	(.L_7 - .L_6)
.L_6:
        /*0004*/ 	.word	0x00000082


	//----- nvinfo : EIATTR_KPARAM_INFO
	.align		4
.L_7:
        /*0008*/ 	.byte	0x04, 0x17
        /*000a*/ 	.short	(.L_9 - .L_8)
.L_8:
        /*000c*/ 	.word	0x00000000
        /*0010*/ 	.short	0x0008
        /*0012*/ 	.short	0x0040
        /*0014*/ 	.byte	0x00, 0xf0, 0x21, 0x00


	//----- nvinfo : EIATTR_KPARAM_INFO
	.align		4
.L_9:
        /*0018*/ 	.byte	0x04, 0x17
        /*001a*/ 	.short	(.L_11 - .L_10)
.L_10:
        /*001c*/ 	.word	0x00000000
        /*0020*/ 	.short	0x0007
        /*0022*/ 	.short	0x0038
        /*0024*/ 	.byte	0x00, 0xf0, 0x21, 0x00


	//----- nvinfo : EIATTR_KPARAM_INFO
	.align		4
.L_11:
        /*0028*/ 	.byte	0x04, 0x17
        /*002a*/ 	.short	(.L_13 - .L_12)
.L_12:
        /*002c*/ 	.word	0x00000000
        /*0030*/ 	.short	0x0006
        /*0032*/ 	.short	0x0030
        /*0034*/ 	.byte	0x00, 0xf0, 0x21, 0x00


	//----- nvinfo : EIATTR_KPARAM_INFO
	.align		4
.L_13:
        /*0038*/ 	.byte	0x04, 0x17
        /*003a*/ 	.short	(.L_15 - .L_14)
.L_14:
        /*003c*/ 	.word	0x00000000
        /*0040*/ 	.short	0x0005
        /*0042*/ 	.short	0x0028
        /*0044*/ 	.byte	0x00, 0xf0, 0x21, 0x00


	//----- nvinfo : EIATTR_KPARAM_INFO
	.align		4
.L_15:
        /*0048*/ 	.byte	0x04, 0x17
        /*004a*/ 	.short	(.L_17 - .L_16)
.L_16:
        /*004c*/ 	.word	0x00000000
        /*0050*/ 	.short	0x0004
        /*0052*/ 	.short	0x0020
        /*0054*/ 	.byte	0x00, 0xf0, 0x21, 0x00


	//----- nvinfo : EIATTR_KPARAM_INFO
	.align		4
.L_17:
        /*0058*/ 	.byte	0x04, 0x17
        /*005a*/ 	.short	(.L_19 - .L_18)
.L_18:
        /*005c*/ 	.word	0x00000000
        /*0060*/ 	.short	0x0003
        /*0062*/ 	.short	0x0018
        /*0064*/ 	.byte	0x00, 0xf0, 0x21, 0x00


	//----- nvinfo : EIATTR_KPARAM_INFO
	.align		4
.L_19:
        /*0068*/ 	.byte	0x04, 0x17
        /*006a*/ 	.short	(.L_21 - .L_20)
.L_20:
        /*006c*/ 	.word	0x00000000
        /*0070*/ 	.short	0x0002
        /*0072*/ 	.short	0x0010
        /*0074*/ 	.byte	0x00, 0xf5, 0x21, 0x00


	//----- nvinfo : EIATTR_KPARAM_INFO
	.align		4
.L_21:
        /*0078*/ 	.byte	0x04, 0x17
        /*007a*/ 	.short	(.L_23 - .L_22)
.L_22:
        /*007c*/ 	.word	0x00000000
        /*0080*/ 	.short	0x0001
        /*0082*/ 	.short	0x0008
        /*0084*/ 	.byte	0x00, 0xf5, 0x21, 0x00


	//----- nvinfo : EIATTR_KPARAM_INFO
	.align		4
.L_23:
        /*0088*/ 	.byte	0x04, 0x17
        /*008a*/ 	.short	(.L_25 - .L_24)
.L_24:
        /*008c*/ 	.word	0x00000000
        /*0090*/ 	.short	0x0000
        /*0092*/ 	.short	0x0000
        /*0094*/ 	.byte	0x00, 0xf5, 0x21, 0x00


	//----- nvinfo : EIATTR_SPARSE_MMA_MASK
	.align		4
.L_25:
        /*0098*/ 	.byte	0x03, 0x50
        /*009a*/ 	.short	0x0000


	//----- nvinfo : EIATTR_MAXREG_COUNT
	.align		4
        /*009c*/ 	.byte	0x03, 0x1b
        /*009e*/ 	.short	0x00ff


	//----- nvinfo : EIATTR_NUM_BARRIERS
	.align		4
        /*00a0*/ 	.byte	0x02, 0x4c
        /*00a2*/ 	.byte	0x01
	.zero		1


	//----- nvinfo : EIATTR_MERCURY_ISA_VERSION
	.align		4
        /*00a4*/ 	.byte	0x03, 0x5f
        /*00a6*/ 	.short	0x0101


	//----- nvinfo : EIATTR_VRC_CTA_INIT_COUNT
	.align		4
        /*00a8*/ 	.byte	0x02, 0x4a
	.zero		1
	.zero		1


	//----- nvinfo : EIATTR_EXIT_INSTR_OFFSETS
	.align		4
        /*00ac*/ 	.byte	0x04, 0x1c
        /*00ae*/ 	.short	(.L_27 - .L_26)


	//   ....[0]....
.L_26:
        /*00b0*/ 	.word	0x00000d90


	//   ....[1]....
        /*00b4*/ 	.word	0x00000e10


	//----- nvinfo : EIATTR_CBANK_PARAM_SIZE
	.align		4
.L_27:
        /*00b8*/ 	.byte	0x03, 0x19
        /*00ba*/ 	.short	0x0048


	//----- nvinfo : EIATTR_PARAM_CBANK
	.align		4
        /*00bc*/ 	.byte	0x04, 0x0a
        /*00be*/ 	.short	(.L_29 - .L_28)
	.align		4
.L_28:
        /*00c0*/ 	.word	index@(.nv.constant0._Z12matMulKernelPfS_S_mmmmmm)
        /*00c4*/ 	.short	0x0380
        /*00c6*/ 	.short	0x0048


	//----- nvinfo : EIATTR_SW_WAR
	.align		4
.L_29:
        /*00c8*/ 	.byte	0x04, 0x36
        /*00ca*/ 	.short	(.L_31 - .L_30)
.L_30:
        /*00cc*/ 	.word	0x00000008
.L_31:


//--------------------- .nv.callgraph             --------------------------
	.section	.nv.callgraph,"",@"SHT_CUDA_CALLGRAPH"
	.align	4
	.sectionentsize	8
	.align		4
        /*0000*/ 	.word	0x00000000
	.align		4
        /*0004*/ 	.word	0xffffffff
	.align		4
        /*0008*/ 	.word	0x00000000
	.align		4
        /*000c*/ 	.word	0xfffffffe
	.align		4
        /*0010*/ 	.word	0x00000000
	.align		4
        /*0014*/ 	.word	0xfffffffd
	.align		4
        /*0018*/ 	.word	0x00000000
	.align		4
        /*001c*/ 	.word	0xfffffffc


//--------------------- .text._Z12matMulKernelPfS_S_mmmmmm --------------------------
	.section	.text._Z12matMulKernelPfS_S_mmmmmm,"ax",@progbits
	.align	128
        .global         _Z12matMulKernelPfS_S_mmmmmm
        .type           _Z12matMulKernelPfS_S_mmmmmm,@function
        .size           _Z12matMulKernelPfS_S_mmmmmm,(.L_x_4 - _Z12matMulKernelPfS_S_mmmmmm)
        .other          _Z12matMulKernelPfS_S_mmmmmm,@"STO_CUDA_ENTRY STV_DEFAULT"
_Z12matMulKernelPfS_S_mmmmmm:
.text._Z12matMulKernelPfS_S_mmmmmm:
[----:B------:R-:W-:Y:S01]  /*0000*/  LDC R1, c[0x0][0x37c] ;  /* 0x0000df00ff017b82 */ /* 0x000fe20000000800 */
[----:B------:R-:W0:Y:S01]  /*0010*/  LDCU.64 UR12, c[0x0][0x3b8] ;  /* 0x00007700ff0c77ac */ /* 0x000e220008000a00 */
[----:B------:R-:W1:Y:S01]  /*0020*/  S2R R0, SR_TID.Y ;  /* 0x0000000000007919 */ /* 0x000e620000002200 */
[----:B------:R-:W-:Y:S01]  /*0030*/  HFMA2 R25, -RZ, RZ, 0, 0 ;  /* 0x00000000ff197431 */ /* 0x000fe200000001ff */
[----:B------:R-:W2:Y:S01]  /*0040*/  LDCU.64 UR10, c[0x0][0x358] ;  /* 0x00006b00ff0a77ac */ /* 0x000ea20008000a00 */
[----:B------:R-:W3:Y:S01]  /*0050*/  S2R R2, SR_TID.X ;  /* 0x0000000000027919 */ /* 0x000ee20000002100 */
[----:B------:R-:W4:Y:S01]  /*0060*/  S2R R3, SR_CTAID.Y ;  /* 0x0000000000037919 */ /* 0x000f220000002600 */
[----:B------:R-:W1:Y:S01]  /*0070*/  S2R R17, SR_CTAID.X ;  /* 0x0000000000117919 */ /* 0x000e620000002500 */
[----:B0-----:R-:W-:-:S04]  /*0080*/  UIADD3 UR9, UP0, UPT, UR12, 0xf, URZ ;  /* 0x0000000f0c097890 */ /* 0x001fc8000ff1e0ff */
[----:B------:R-:W-:Y:S02]  /*0090*/  UIADD3.X UR7, UPT, UPT, URZ, UR13, URZ, UP0, !UPT ;  /* 0x0000000dff077290 */ /* 0x000fe400087fe4ff */
[----:B------:R-:W-:-:S04]  /*00a0*/  UISETP.GE.U32.AND UP0, UPT, UR9, 0x10, UPT ;  /* 0x000000100900788c */ /* 0x000fc8000bf06070 */
[----:B------:R-:W-:-:S09]  /*00b0*/  UISETP.GE.U32.AND.EX UP0, UPT, UR7, URZ, UPT, UP0 ;  /* 0x000000ff0700728c */ /* 0x000fd2000bf06100 */
[----:B--234-:R-:W-:Y:S05]  /*00c0*/  BRA.U !UP0, `(.L_x_0) ;  /* 0x0000000d08107547 */ /* 0x01cfea000b800000 */
[----:B------:R-:W0:Y:S01]  /*00d0*/  S2UR UR5, SR_CgaCtaId ;  /* 0x00000000000579c3 */ /* 0x000e220000008800 */
[----:B------:R-:W2:Y:S01]  /*00e0*/  LDCU.64 UR14, c[0x0][0x3b0] ;  /* 0x00007600ff0e77ac */ /* 0x000ea20008000a00 */
[-C--:B-1----:R-:W-:Y:S02]  /*00f0*/  LEA R5, R3, R0.reuse, 0x4 ;  /* 0x0000000003057211 */ /* 0x082fe400078e20ff */
[----:B------:R-:W-:Y:S01]  /*0100*/  ISETP.GE.U32.AND P2, PT, R2, UR12, PT ;  /* 0x0000000c02007c0c */ /* 0x000fe2000bf46070 */
[----:B------:R-:W1:Y:S01]  /*0110*/  LDCU.64 UR18, c[0x0][0x3c0] ;  /* 0x00007800ff1277ac */ /* 0x000e620008000a00 */
[----:B------:R-:W-:Y:S02]  /*0120*/  ISETP.GE.U32.AND P0, PT, R0, UR12, PT ;  /* 0x0000000c00007c0c */ /* 0x000fe4000bf06070 */
[----:B------:R-:W3:Y:S01]  /*0130*/  LDC.64 R22, c[0x0][0x380] ;  /* 0x0000e000ff167b82 */ /* 0x000ee20000000a00 */
[----:B------:R-:W3:Y:S01]  /*0140*/  LDCU.64 UR16, c[0x0][0x398] ;  /* 0x00007300ff1077ac */ /* 0x000ee20008000a00 */
[----:B------:R-:W-:-:S02]  /*0150*/  LEA R7, R17, R0, 0x4 ;  /* 0x0000000011077211 */ /* 0x000fc400078e20ff */
[----:B------:R-:W-:Y:S01]  /*0160*/  ISETP.GE.U32.AND.EX P2, PT, RZ, UR13, PT, P2 ;  /* 0x0000000dff007c0c */ /* 0x000fe2000bf46120 */
[----:B------:R-:W-:Y:S01]  /*0170*/  USHF.R.U64 UR6, UR9, 0x4, UR7 ;  /* 0x0000000409067899 */ /* 0x000fe20008001207 */
[----:B------:R-:W-:Y:S01]  /*0180*/  ISETP.GE.U32.AND.EX P0, PT, RZ, UR13, PT, P0 ;  /* 0x0000000dff007c0c */ /* 0x000fe2000bf06100 */
[----:B------:R-:W-:Y:S01]  /*0190*/  UMOV UR4, 0x400 ;  /* 0x0000040000047882 */ /* 0x000fe20000000000 */
[----:B------:R-:W4:Y:S01]  /*01a0*/  LDC.64 R14, c[0x0][0x388] ;  /* 0x0000e200ff0e7b82 */ /* 0x000f220000000a00 */
[----:B------:R-:W-:Y:S01]  /*01b0*/  USHF.R.U32.HI UR7, URZ, 0x4, UR7 ;  /* 0x00000004ff077899 */ /* 0x000fe20008011607 */
[----:B------:R-:W-:Y:S01]  /*01c0*/  MOV R25, RZ ;  /* 0x000000ff00197202 */ /* 0x000fe20000000f00 */
[----:B------:R-:W-:Y:S01]  /*01d0*/  UISETP.NE.U32.AND UP0, UPT, UR6, 0x1, UPT ;  /* 0x000000010600788c */ /* 0x000fe2000bf05070 */
[----:B--2---:R-:W-:-:S03]  /*01e0*/  ISETP.LT.U32.AND P3, PT, R5, UR14, PT ;  /* 0x0000000e05007c0c */ /* 0x004fc6000bf61070 */
[----:B------:R-:W-:Y:S01]  /*01f0*/  UISETP.NE.AND.EX UP0, UPT, UR7, URZ, UPT, UP0 ;  /* 0x000000ff0700728c */ /* 0x000fe2000bf05300 */
[----:B-1----:R-:W-:Y:S01]  /*0200*/  ISETP.LT.U32.AND P1, PT, R7, UR18, PT ;  /* 0x0000001207007c0c */ /* 0x002fe2000bf21070 */
[----:B0-----:R-:W-:Y:S01]  /*0210*/  ULEA UR8, UR5, UR4, 0x18 ;  /* 0x0000000405087291 */ /* 0x001fe2000f8ec0ff */
[----:B------:R-:W-:Y:S01]  /*0220*/  ISETP.LT.U32.AND.EX P2, PT, RZ, UR15, !P2, P3 ;  /* 0x0000000fff007c0c */ /* 0x000fe2000d741130 */
[----:B------:R-:W-:Y:S01]  /*0230*/  UIADD3 UR4, UPT, UPT, UR4, 0x400, URZ ;  /* 0x0000040004047890 */ /* 0x000fe2000fffe0ff */
[----:B------:R-:W-:-:S03]  /*0240*/  ISETP.LT.U32.AND.EX P0, PT, RZ, UR19, !P0, P1 ;  /* 0x00000013ff007c0c */ /* 0x000fc6000c701110 */
[----:B------:R-:W-:Y:S01]  /*0250*/  ULEA UR4, UR5, UR4, 0x18 ;  /* 0x0000000405047291 */ /* 0x000fe2000f8ec0ff */
[----:B---3--:R-:W-:Y:S01]  /*0260*/  IMAD.WIDE.U32 R22, R5, UR16, R22 ;  /* 0x0000001005167c25 */ /* 0x008fe2000f8e0016 */
[----:B------:R-:W-:-:S03]  /*0270*/  LEA R21, R0, UR8, 0x6 ;  /* 0x0000000800157c11 */ /* 0x000fc6000f8e30ff */
[----:B------:R-:W-:Y:S01]  /*0280*/  IMAD R23, R5, UR17, R23 ;  /* 0x0000001105177c24 */ /* 0x000fe2000f8e0217 */
[C---:B------:R-:W-:Y:S01]  /*0290*/  LEA R19, R2.reuse, UR4, 0x2 ;  /* 0x0000000402137c11 */ /* 0x040fe2000f8e10ff */
[----:B------:R-:W-:Y:S01]  /*02a0*/  UMOV UR4, URZ ;  /* 0x000000ff00047c82 */ /* 0x000fe20008000000 */
[----:B------:R-:W-:Y:S01]  /*02b0*/  LEA R18, R2, R21, 0x2 ;  /* 0x0000001502127211 */ /* 0x000fe200078e10ff */
[----:B----4-:R-:W-:Y:S01]  /*02c0*/  IMAD.WIDE.U32 R14, R7, 0x4, R14 ;  /* 0x00000004070e7825 */ /* 0x010fe200078e000e */
[----:B------:R-:W-:Y:S01]  /*02d0*/  LEA R16, R0, R19, 0x6 ;  /* 0x0000001300107211 */ /* 0x000fe200078e30ff */
[----:B------:R-:W-:Y:S06]  /*02e0*/  BRA.U !UP0, `(.L_x_1) ;  /* 0x0000000508bc7547 */ /* 0x000fec000b800000 */
[----:B------:R-:W-:Y:S01]  /*02f0*/  MOV R25, RZ ;  /* 0x000000ff00197202 */ /* 0x000fe20000000f00 */
[----:B------:R-:W-:Y:S01]  /*0300*/  ULOP3.LUT UR5, UR6, 0xfffffffe, URZ, 0xc0, !UPT ;  /* 0xfffffffe06057892 */ /* 0x000fe2000f8ec0ff */
[----:B------:R-:W-:Y:S01]  /*0310*/  MOV R12, R2 ;  /* 0x00000002000c7202 */ /* 0x000fe20000000f00 */
[----:B------:R-:W-:Y:S01]  /*0320*/  ULOP3.LUT UR6, UR7, 0xfffffff, URZ, 0xc0, !UPT ;  /* 0x0fffffff07067892 */ /* 0x000fe2000f8ec0ff */
[----:B------:R-:W-:-:S11]  /*0330*/  UMOV UR4, 0x10 ;  /* 0x0000001000047882 */ /* 0x000fd60000000000 */
.L_x_2:
[----:B------:R-:W0:Y:S01]  /*0340*/  @P0 LDC.64 R6, c[0x0][0x3a0] ;  /* 0x0000e800ff060b82 */ /* 0x000e220000000a00 */
[----:B------:R-:W-:Y:S01]  /*0350*/  CS2R R28, SRZ ;  /* 0x00000000001c7805 */ /* 0x000fe2000001ff00 */
[----:B------:R-:W-:-:S05]  /*0360*/  @P2 IMAD.WIDE.U32 R26, R12, 0x4, R22 ;  /* 0x000000040c1a2825 */ /* 0x000fca00078e0016 */
[----:B------:R-:W2:Y:S01]  /*0370*/  @P2 LDG.E R29, desc[UR10][R26.64] ;  /* 0x0000000a1a1d2981 */ /* 0x000ea2000c1e1900 */
[----:B0-----:R-:W-:-:S04]  /*0380*/  @P0 IMAD.WIDE.U32 R4, R12, R6, R14 ;  /* 0x000000060c040225 */ /* 0x001fc800078e000e */
[----:B------:R-:W-:-:S05]  /*0390*/  @P0 IMAD R5, R12, R7, R5 ;  /* 0x000000070c050224 */ /* 0x000fca00078e0205 */
[----:B------:R-:W3:Y:S04]  /*03a0*/  @P0 LDG.E R28, desc[UR10][R4.64] ;  /* 0x0000000a041c0981 */ /* 0x000ee8000c1e1900 */
[----:B--2---:R-:W-:Y:S04]  /*03b0*/  STS [R18], R29 ;  /* 0x0000001d12007388 */ /* 0x004fe80000000800 */
[----:B---3--:R-:W-:Y:S01]  /*03c0*/  STS [R16], R28 ;  /* 0x0000001c10007388 */ /* 0x008fe20000000800 */
[----:B------:R-:W-:Y:S06]  /*03d0*/  BAR.SYNC.DEFER_BLOCKING 0x0 ;  /* 0x0000000000007b1d */ /* 0x000fec0000010000 */
[----:B------:R-:W-:Y:S04]  /*03e0*/  LDS R6, [R19] ;  /* 0x0000000013067984 */ /* 0x000fe80000000800 */
[----:B------:R-:W0:Y:S04]  /*03f0*/  LDS.128 R8, [R21] ;  /* 0x0000000015087984 */ /* 0x000e280000000c00 */
[----:B------:R-:W1:Y:S04]  /*0400*/  LDS R27, [R19+0x40] ;  /* 0x00004000131b7984 */ /* 0x000e680000000800 */
[----:B------:R-:W2:Y:S04]  /*0410*/  LDS R13, [R19+0x80] ;  /* 0x00008000130d7984 */ /* 0x000ea80000000800 */
[----:B------:R-:W3:Y:S04]  /*0420*/  LDS R24, [R19+0xc0] ;  /* 0x0000c00013187984 */ /* 0x000ee80000000800 */
[----:B------:R-:W-:Y:S04]  /*0430*/  LDS R20, [R19+0x140] ;  /* 0x0001400013147984 */ /* 0x000fe80000000800 */
[----:B------:R-:W-:Y:S01]  /*0440*/  LDS R28, [R19+0x300] ;  /* 0x00030000131c7984 */ /* 0x000fe20000000800 */
[----:B0-----:R-:W-:-:S03]  /*0450*/  FFMA R8, R8, R6, R25 ;  /* 0x0000000608087223 */ /* 0x001fc60000000019 */
[----:B------:R-:W-:Y:S04]  /*0460*/  LDS R25, [R19+0x100] ;  /* 0x0001000013197984 */ /* 0x000fe80000000800 */
[----:B------:R-:W0:Y:S01]  /*0470*/  LDS.128 R4, [R21+0x10] ;  /* 0x0000100015047984 */ /* 0x000e220000000c00 */
[----:B-1----:R-:W-:-:S04]  /*0480*/  FFMA R8, R27, R9, R8 ;  /* 0x000000091b087223 */ /* 0x002fc80000000008 */
[----:B--2---:R-:W-:Y:S02]  /*0490*/  FFMA R9, R13, R10, R8 ;  /* 0x0000000a0d097223 */ /* 0x004fe40000000008 */
[----:B------:R-:W1:Y:S02]  /*04a0*/  LDS R13, [R19+0x180] ;  /* 0x00018000130d7984 */ /* 0x000e640000000800 */
[----:B---3--:R-:W-:Y:S02]  /*04b0*/  FFMA R9, R24, R11, R9 ;  /* 0x0000000b18097223 */ /* 0x008fe40000000009 */
[----:B------:R-:W2:Y:S02]  /*04c0*/  LDS R24, [R19+0x1c0] ;  /* 0x0001c00013187984 */ /* 0x000ea40000000800 */
[----:B0-----:R-:W-:Y:S02]  /*04d0*/  FFMA R27, R4, R25, R9 ;  /* 0x00000019041b7223 */ /* 0x001fe40000000009 */
[----:B------:R-:W-:Y:S04]  /*04e0*/  LDS R25, [R19+0x200] ;  /* 0x0002000013197984 */ /* 0x000fe80000000800 */
[----:B------:R-:W0:Y:S01]  /*04f0*/  LDS.128 R8, [R21+0x20] ;  /* 0x0000200015087984 */ /* 0x000e220000000c00 */
[----:B------:R-:W-:-:S03]  /*0500*/  FFMA R20, R20, R5, R27 ;  /* 0x0000000514147223 */ /* 0x000fc6000000001b */
[----:B------:R-:W3:Y:S04]  /*0510*/  LDS R27, [R19+0x240] ;  /* 0x00024000131b7984 */ /* 0x000ee80000000800 */
[----:B------:R-:W4:Y:S04]  /*0520*/  LDS R5, [R19+0x280] ;  /* 0x0002800013057984 */ /* 0x000f280000000800 */
[----:B------:R-:W5:Y:S01]  /*0530*/  LDS R4, [R19+0x2c0] ;  /* 0x0002c00013047984 */ /* 0x000f620000000800 */
[----:B-1----:R-:W-:-:S03]  /*0540*/  FFMA R13, R13, R6, R20 ;  /* 0x000000060d0d7223 */ /* 0x002fc60000000014 */
[----:B------:R-:W-:Y:S01]  /*0550*/  LDS R20, [R19+0x340] ;  /* 0x0003400013147984 */ /* 0x000fe20000000800 */
[----:B--2---:R-:W-:-:S03]  /*0560*/  FFMA R7, R24, R7, R13 ;  /* 0x0000000718077223 */ /* 0x004fc6000000000d */
[----:B------:R-:W-:Y:S04]  /*0570*/  LDS R13, [R19+0x380] ;  /* 0x00038000130d7984 */ /* 0x000fe80000000800 */
[----:B------:R-:W-:Y:S01]  /*0580*/  LDS R24, [R19+0x3c0] ;  /* 0x0003c00013187984 */ /* 0x000fe20000000800 */
[----:B0-----:R-:W-:-:S04]  /*0590*/  FFMA R8, R8, R25, R7 ;  /* 0x0000001908087223 */ /* 0x001fc80000000007 */
[----:B---3--:R-:W-:-:S04]  /*05a0*/  FFMA R8, R27, R9, R8 ;  /* 0x000000091b087223 */ /* 0x008fc80000000008 */
[----:B----4-:R-:W-:Y:S02]  /*05b0*/  FFMA R5, R5, R10, R8 ;  /* 0x0000000a05057223 */ /* 0x010fe40000000008 */
[----:B------:R-:W0:Y:S02]  /*05c0*/  @P0 LDC.64 R8, c[0x0][0x3a0] ;  /* 0x0000e800ff080b82 */ /* 0x000e240000000a00 */
[----:B-----5:R-:W-:Y:S02]  /*05d0*/  FFMA R25, R4, R11, R5 ;  /* 0x0000000b04197223 */ /* 0x020fe40000000005 */
[----:B------:R-:W1:Y:S01]  /*05e0*/  LDS.128 R4, [R21+0x30] ;  /* 0x0000300015047984 */ /* 0x000e620000000c00 */
[----:B------:R-:W-:Y:S01]  /*05f0*/  @P2 IADD3 R27, PT, PT, R12, 0x10, RZ ;  /* 0x000000100c1b2810 */ /* 0x000fe20007ffe0ff */
[----:B------:R-:W-:-:S04]  /*0600*/  HFMA2 R29, -RZ, RZ, 0, 0 ;  /* 0x00000000ff1d7431 */ /* 0x000fc800000001ff */
[----:B------:R-:W-:Y:S01]  /*0610*/  @P2 IMAD.WIDE.U32 R26, R27, 0x4, R22 ;  /* 0x000000041b1a2825 */ /* 0x000fe200078e0016 */
[----:B------:R-:W-:Y:S06]  /*0620*/  BAR.SYNC.DEFER_BLOCKING 0x0 ;  /* 0x0000000000007b1d */ /* 0x000fec0000010000 */
[----:B------:R2:W3:Y:S02]  /*0630*/  @P2 LDG.E R29, desc[UR10][R26.64] ;  /* 0x0000000a1a1d2981 */ /* 0x0004e4000c1e1900 */
[----:B--2---:R-:W-:-:S05]  /*0640*/  @P0 IADD3 R27, PT, PT, R12, 0x10, RZ ;  /* 0x000000100c1b0810 */ /* 0x004fca0007ffe0ff */
[----:B0-----:R-:W-:-:S04]  /*0650*/  @P0 IMAD.WIDE.U32 R10, R27, R8, R14 ;  /* 0x000000081b0a0225 */ /* 0x001fc800078e000e */
[----:B------:R-:W-:Y:S01]  /*0660*/  @P0 IMAD R27, R27, R9, R11 ;  /* 0x000000091b1b0224 */ /* 0x000fe200078e020b */
[----:B------:R-:W-:Y:S02]  /*0670*/  MOV R9, RZ ;  /* 0x000000ff00097202 */ /* 0x000fe40000000f00 */
[----:B------:R-:W-:-:S05]  /*0680*/  @P0 MOV R26, R10 ;  /* 0x0000000a001a0202 */ /* 0x000fca0000000f00 */
[----:B------:R-:W2:Y:S01]  /*0690*/  @P0 LDG.E R9, desc[UR10][R26.64] ;  /* 0x0000000a1a090981 */ /* 0x000ea2000c1e1900 */
[----:B-1----:R-:W-:-:S04]  /*06a0*/  FFMA R25, R4, R28, R25 ;  /* 0x0000001c04197223 */ /* 0x002fc80000000019 */
[----:B------:R-:W-:-:S04]  /*06b0*/  FFMA R4, R20, R5, R25 ;  /* 0x0000000514047223 */ /* 0x000fc80000000019 */
[----:B------:R-:W-:-:S04]  /*06c0*/  FFMA R5, R13, R6, R4 ;  /* 0x000000060d057223 */ /* 0x000fc80000000004 */
[----:B------:R-:W-:Y:S01]  /*06d0*/  FFMA R5, R24, R7, R5 ;  /* 0x0000000718057223 */ /* 0x000fe20000000005 */
[----:B------:R-:W-:-:S04]  /*06e0*/  UIADD3 UR5, UP0, UPT, UR5, -0x2, URZ ;  /* 0xfffffffe05057890 */ /* 0x000fc8000ff1e0ff */
[----:B------:R-:W-:Y:S02]  /*06f0*/  UIADD3.X UR6, UPT, UPT, UR6, -0x1, URZ, UP0, !UPT ;  /* 0xffffffff06067890 */ /* 0x000fe400087fe4ff */
[----:B------:R-:W-:-:S04]  /*0700*/  UISETP.NE.U32.AND UP0, UPT, UR5, URZ, UPT ;  /* 0x000000ff0500728c */ /* 0x000fc8000bf05070 */
[----:B------:R-:W-:Y:S01]  /*0710*/  UISETP.NE.AND.EX UP0, UPT, UR6, URZ, UPT, UP0 ;  /* 0x000000ff0600728c */ /* 0x000fe2000bf05300 */
[----:B------:R-:W-:Y:S01]  /*0720*/  IADD3 R12, PT, PT, R12, 0x20, RZ ;  /* 0x000000200c0c7810 */ /* 0x000fe20007ffe0ff */
[----:B------:R-:W-:Y:S01]  /*0730*/  UIADD3 UR4, UPT, UPT, UR4, 0x20, URZ ;  /* 0x0000002004047890 */ /* 0x000fe2000fffe0ff */
[----:B---3--:R-:W-:Y:S04]  /*0740*/  STS [R18], R29 ;  /* 0x0000001d12007388 */ /* 0x008fe80000000800 */
[----:B--2---:R-:W-:Y:S01]  /*0750*/  STS [R16], R9 ;  /* 0x0000000910007388 */ /* 0x004fe20000000800 */
        /* <DEDUP_REMOVED lines=9> */
[----:B------:R-:W0:Y:S01]  /*07f0*/  LDS.128 R4, [R21+0x10] ;  /* 0x0000100015047984 */ /* 0x000e220000000c00 */
[----:B-1----:R-:W-:-:S03]  /*0800*/  FFMA R8, R20, R9, R29 ;  /* 0x0000000914087223 */ /* 0x002fc6000000001d */
[----:B------:R-:W1:Y:S01]  /*0810*/  LDS R20, [R19+0x140] ;  /* 0x0001400013147984 */ /* 0x000e620000000800 */
[----:B--2---:R-:W-:-:S03]  /*0820*/  FFMA R9, R13, R10, R8 ;  /* 0x0000000a0d097223 */ /* 0x004fc60000000008 */
[----:B------:R-:W2:Y:S01]  /*0830*/  LDS R13, [R19+0x180] ;  /* 0x00018000130d7984 */ /* 0x000ea20000000800 */
[----:B---3--:R-:W-:-:S03]  /*0840*/  FFMA R9, R24, R11, R9 ;  /* 0x0000000b18097223 */ /* 0x008fc60000000009 */
[----:B------:R-:W-:Y:S01]  /*0850*/  LDS R24, [R19+0x240] ;  /* 0x0002400013187984 */ /* 0x000fe20000000800 */
[----:B0-----:R-:W-:-:S03]  /*0860*/  FFMA R27, R4, R25, R9 ;  /* 0x00000019041b7223 */ /* 0x001fc60000000009 */
[----:B------:R-:W-:Y:S04]  /*0870*/  LDS R25, [R19+0x200] ;  /* 0x0002000013197984 */ /* 0x000fe80000000800 */
[----:B------:R-:W0:Y:S01]  /*0880*/  LDS.128 R8, [R21+0x20] ;  /* 0x0000200015087984 */ /* 0x000e220000000c00 */
[----:B-1----:R-:W-:-:S04]  /*0890*/  FFMA R20, R20, R5, R27 ;  /* 0x0000000514147223 */ /* 0x002fc8000000001b */
[----:B--2---:R-:W-:Y:S02]  /*08a0*/  FFMA R5, R13, R6, R20 ;  /* 0x000000060d057223 */ /* 0x004fe40000000014 */
[----:B------:R-:W1:Y:S02]  /*08b0*/  LDS R13, [R19+0x280] ;  /* 0x00028000130d7984 */ /* 0x000e640000000800 */
[----:B------:R-:W-:Y:S02]  /*08c0*/  FFMA R5, R26, R7, R5 ;  /* 0x000000071a057223 */ /* 0x000fe40000000005 */
        /* <DEDUP_REMOVED lines=8> */
[----:B-1----:R-:W-:-:S04]  /*0950*/  FFMA R13, R13, R10, R24 ;  /* 0x0000000a0d0d7223 */ /* 0x002fc80000000018 */
[----:B--2---:R-:W-:-:S04]  /*0960*/  FFMA R11, R20, R11, R13 ;  /* 0x0000000b140b7223 */ /* 0x004fc8000000000d */
[----:B0-----:R-:W-:-:S04]  /*0970*/  FFMA R4, R4, R25, R11 ;  /* 0x0000001904047223 */ /* 0x001fc8000000000b */
[----:B---3--:R-:W-:-:S04]  /*0980*/  FFMA R4, R27, R5, R4 ;  /* 0x000000051b047223 */ /* 0x008fc80000000004 */
[----:B----4-:R-:W-:-:S04]  /*0990*/  FFMA R9, R9, R6, R4 ;  /* 0x0000000609097223 */ /* 0x010fc80000000004 */
[----:B-----5:R-:W-:Y:S01]  /*09a0*/  FFMA R25, R8, R7, R9 ;  /* 0x0000000708197223 */ /* 0x020fe20000000009 */
[----:B------:R-:W-:Y:S06]  /*09b0*/  BAR.SYNC.DEFER_BLOCKING 0x0 ;  /* 0x0000000000007b1d */ /* 0x000fec0000010000 */
[----:B------:R-:W-:Y:S05]  /*09c0*/  BRA.U UP0, `(.L_x_2) ;  /* 0xfffffff9005c7547 */ /* 0x000fea000b83ffff */
[----:B------:R-:W-:-:S12]  /*09d0*/  UIADD3 UR4, UPT, UPT, UR4, -0x10, URZ ;  /* 0xfffffff004047890 */ /* 0x000fd8000fffe0ff */
.L_x_1:
[----:B------:R-:W-:-:S09]  /*09e0*/  ULOP3.LUT UP0, URZ, UR9, 0x10, URZ, 0xc0, !UPT ;  /* 0x0000001009ff7892 */ /* 0x000fd2000f80c0ff */
[----:B------:R-:W-:Y:S05]  /*09f0*/  BRA.U !UP0, `(.L_x_0) ;  /* 0x0000000108c47547 */ /* 0x000fea000b800000 */
[----:B------:R-:W0:Y:S01]  /*0a00*/  @P0 LDC.64 R4, c[0x0][0x3a0] ;  /* 0x0000e800ff040b82 */ /* 0x000e220000000a00 */
[----:B------:R-:W-:Y:S02]  /*0a10*/  IADD3 R9, PT, PT, R2, UR4, RZ ;  /* 0x0000000402097c10 */ /* 0x000fe4000fffe0ff */
[----:B------:R-:W-:-:S03]  /*0a20*/  CS2R R10, SRZ ;  /* 0x00000000000a7805 */ /* 0x000fc6000001ff00 */
[----:B------:R-:W-:-:S05]  /*0a30*/  @P2 IMAD.WIDE.U32 R22, R9, 0x4, R22 ;  /* 0x0000000409162825 */ /* 0x000fca00078e0016 */
[----:B------:R-:W2:Y:S01]  /*0a40*/  @P2 LDG.E R11, desc[UR10][R22.64] ;  /* 0x0000000a160b2981 */ /* 0x000ea2000c1e1900 */
[----:B0-----:R-:W-:-:S04]  /*0a50*/  @P0 IMAD.WIDE.U32 R14, R9, R4, R14 ;  /* 0x00000004090e0225 */ /* 0x001fc800078e000e */
[----:B------:R-:W-:Y:S01]  /*0a60*/  @P0 IMAD R9, R9, R5, R15 ;  /* 0x0000000509090224 */ /* 0x000fe200078e020f */
[----:B------:R-:W-:-:S05]  /*0a70*/  @P0 MOV R8, R14 ;  /* 0x0000000e00080202 */ /* 0x000fca0000000f00 */
        /* <DEDUP_REMOVED lines=10> */
[----:B------:R-:W4:Y:S04]  /*0b20*/  LDS.128 R4, [R21+0x10] ;  /* 0x0000100015047984 */ /* 0x000f280000000c00 */
[----:B------:R-:W5:Y:S04]  /*0b30*/  LDS R20, [R19+0x140] ;  /* 0x0001400013147984 */ /* 0x000f680000000800 */
[----:B------:R-:W5:Y:S04]  /*0b40*/  LDS R23, [R19+0x180] ;  /* 0x0001800013177984 */ /* 0x000f680000000800 */
[----:B------:R-:W5:Y:S04]  /*0b50*/  LDS R16, [R19+0x1c0] ;  /* 0x0001c00013107984 */ /* 0x000f680000000800 */
[----:B------:R-:W-:Y:S01]  /*0b60*/  LDS.128 R8, [R21+0x20] ;  /* 0x0000200015087984 */ /* 0x000fe20000000c00 */
[----:B0-----:R-:W-:-:S03]  /*0b70*/  FFMA R12, R12, R26, R25 ;  /* 0x0000001a0c0c7223 */ /* 0x001fc60000000019 */
[----:B------:R-:W-:Y:S04]  /*0b80*/  LDS R18, [R19+0x240] ;  /* 0x0002400013127984 */ /* 0x000fe80000000800 */
[----:B------:R-:W0:Y:S01]  /*0b90*/  LDS R25, [R19+0x200] ;  /* 0x0002000013197984 */ /* 0x000e220000000800 */
[----:B-1----:R-:W-:-:S03]  /*0ba0*/  FFMA R12, R28, R13, R12 ;  /* 0x0000000d1c0c7223 */ /* 0x002fc6000000000c */
[----:B------:R-:W-:Y:S01]  /*0bb0*/  LDS R22, [R19+0x2c0] ;  /* 0x0002c00013167984 */ /* 0x000fe20000000800 */
[----:B--2---:R-:W-:-:S03]  /*0bc0*/  FFMA R13, R27, R14, R12 ;  /* 0x0000000e1b0d7223 */ /* 0x004fc6000000000c */
[----:B------:R-:W1:Y:S01]  /*0bd0*/  LDS R27, [R19+0x280] ;  /* 0x00028000131b7984 */ /* 0x000e620000000800 */
[----:B---3--:R-:W-:-:S04]  /*0be0*/  FFMA R13, R24, R15, R13 ;  /* 0x0000000f180d7223 */ /* 0x008fc8000000000d */
[----:B----4-:R-:W-:Y:S02]  /*0bf0*/  FFMA R4, R4, R29, R13 ;  /* 0x0000001d04047223 */ /* 0x010fe4000000000d */
[----:B------:R-:W-:Y:S04]  /*0c00*/  LDS R29, [R19+0x300] ;  /* 0x00030000131d7984 */ /* 0x000fe80000000800 */
[----:B------:R-:W2:Y:S01]  /*0c10*/  LDS.128 R12, [R21+0x30] ;  /* 0x00003000150c7984 */ /* 0x000ea20000000c00 */
[----:B-----5:R-:W-:-:S03]  /*0c20*/  FFMA R24, R20, R5, R4 ;  /* 0x0000000514187223 */ /* 0x020fc60000000004 */
[----:B------:R-:W3:Y:S04]  /*0c30*/  LDS R4, [R19+0x340] ;  /* 0x0003400013047984 */ /* 0x000ee80000000800 */
[----:B------:R-:W4:Y:S04]  /*0c40*/  LDS R5, [R19+0x380] ;  /* 0x0003800013057984 */ /* 0x000f280000000800 */
[----:B------:R-:W5:Y:S01]  /*0c50*/  LDS R20, [R19+0x3c0] ;  /* 0x0003c00013147984 */ /* 0x000f620000000800 */
[----:B------:R-:W-:-:S04]  /*0c60*/  FFMA R23, R23, R6, R24 ;  /* 0x0000000617177223 */ /* 0x000fc80000000018 */
[----:B------:R-:W-:-:S04]  /*0c70*/  FFMA R7, R16, R7, R23 ;  /* 0x0000000710077223 */ /* 0x000fc80000000017 */
[----:B0-----:R-:W-:-:S04]  /*0c80*/  FFMA R7, R8, R25, R7 ;  /* 0x0000001908077223 */ /* 0x001fc80000000007 */
[----:B------:R-:W-:-:S04]  /*0c90*/  FFMA R18, R18, R9, R7 ;  /* 0x0000000912127223 */ /* 0x000fc80000000007 */
[----:B-1----:R-:W-:-:S04]  /*0ca0*/  FFMA R27, R27, R10, R18 ;  /* 0x0000000a1b1b7223 */ /* 0x002fc80000000012 */
[----:B------:R-:W-:-:S04]  /*0cb0*/  FFMA R11, R22, R11, R27 ;  /* 0x0000000b160b7223 */ /* 0x000fc8000000001b */
[----:B--2---:R-:W-:-:S04]  /*0cc0*/  FFMA R11, R12, R29, R11 ;  /* 0x0000001d0c0b7223 */ /* 0x004fc8000000000b */
[----:B---3--:R-:W-:-:S04]  /*0cd0*/  FFMA R4, R4, R13, R11 ;  /* 0x0000000d04047223 */ /* 0x008fc8000000000b */
[----:B----4-:R-:W-:-:S04]  /*0ce0*/  FFMA R5, R5, R14, R4 ;  /* 0x0000000e05057223 */ /* 0x010fc80000000004 */
[----:B-----5:R-:W-:Y:S01]  /*0cf0*/  FFMA R25, R20, R15, R5 ;  /* 0x0000000f14197223 */ /* 0x020fe20000000005 */
[----:B------:R-:W-:Y:S06]  /*0d00*/  BAR.SYNC.DEFER_BLOCKING 0x0 ;  /* 0x0000000000007b1d */ /* 0x000fec0000010000 */
.L_x_0:
[----:B------:R-:W0:Y:S01]  /*0d10*/  LDCU.64 UR4, c[0x0][0x3c0] ;  /* 0x00007800ff0477ac */ /* 0x000e220008000a00 */
[----:B-1----:R-:W-:Y:S02]  /*0d20*/  LEA R17, R17, R2, 0x4 ;  /* 0x0000000211117211 */ /* 0x002fe400078e20ff */
[----:B------:R-:W-:Y:S01]  /*0d30*/  LEA R5, R3, R0, 0x4 ;  /* 0x0000000003057211 */ /* 0x000fe200078e20ff */
[----:B------:R-:W1:Y:S01]  /*0d40*/  LDCU.64 UR6, c[0x0][0x3b0] ;  /* 0x00007600ff0677ac */ /* 0x000e620008000a00 */
[----:B0-----:R-:W-:Y:S02]  /*0d50*/  ISETP.GE.U32.AND P0, PT, R17, UR4, PT ;  /* 0x0000000411007c0c */ /* 0x001fe4000bf06070 */
[----:B-1----:R-:W-:Y:S02]  /*0d60*/  ISETP.GE.U32.AND P1, PT, R5, UR6, PT ;  /* 0x0000000605007c0c */ /* 0x002fe4000bf26070 */
[----:B------:R-:W-:-:S04]  /*0d70*/  ISETP.GE.U32.AND.EX P0, PT, RZ, UR5, PT, P0 ;  /* 0x00000005ff007c0c */ /* 0x000fc8000bf06100 */
[----:B------:R-:W-:-:S13]  /*0d80*/  ISETP.GE.U32.OR.EX P0, PT, RZ, UR7, P0, P1 ;  /* 0x00000007ff007c0c */ /* 0x000fda0008706510 */
[----:B------:R-:W-:Y:S05]  /*0d90*/  @P0 EXIT ;  /* 0x000000000000094d */ /* 0x000fea0003800000 */
[----:B------:R-:W0:Y:S01]  /*0da0*/  LDC.64 R2, c[0x0][0x390] ;  /* 0x0000e400ff027b82 */ /* 0x000e220000000a00 */
[----:B------:R-:W0:Y:S02]  /*0db0*/  LDCU.64 UR4, c[0x0][0x3a8] ;  /* 0x00007500ff0477ac */ /* 0x000e240008000a00 */
[----:B0-----:R-:W-:-:S04]  /*0dc0*/  IMAD.WIDE.U32 R2, R5, UR4, R2 ;  /* 0x0000000405027c25 */ /* 0x001fc8000f8e0002 */
[----:B------:R-:W-:Y:S01]  /*0dd0*/  IMAD R0, R5, UR5, R3 ;  /* 0x0000000505007c24 */ /* 0x000fe2000f8e0203 */
[----:B------:R-:W-:-:S04]  /*0de0*/  LEA R2, P0, R17, R2, 0x2 ;  /* 0x0000000211027211 */ /* 0x000fc800078010ff */
[----:B------:R-:W-:-:S05]  /*0df0*/  LEA.HI.X R3, R17, R0, RZ, 0x2, P0 ;  /* 0x0000000011037211 */ /* 0x000fca00000f14ff */
[----:B------:R-:W-:Y:S01]  /*0e00*/  STG.E desc[UR10][R2.64], R25 ;  /* 0x0000001902007986 */ /* 0x000fe2000c10190a */
[----:B------:R-:W-:Y:S05]  /*0e10*/  EXIT ;  /* 0x000000000000794d */ /* 0x000fea0003800000 */
.L_x_3:
[----:B------:R-:W-:-:S00]  /*0e20*/  BRA `(.L_x_3) ;  /* 0xfffffffc00fc7947 */ /* 0x000fc0000383ffff */
[----:B------:R-:W-:-:S00]  /*0e30*/  NOP ;  /* 0x0000000000007918 */ /* 0x000fc00000000000 */
        /* <DEDUP_REMOVED lines=12> */
.L_x_4:


//--------------------- .nv.shared._Z12matMulKernelPfS_S_mmmmmm --------------------------
	.section	.nv.shared._Z12matMulKernelPfS_S_mmmmmm,"aw",@nobits
	.sectionflags	@""
	.align	4
.nv.shared._Z12matMulKernelPfS_S_mmmmmm:
	.zero		3072


//--------------------- .nv.shared.reserved.0     --------------------------
	.section	.nv.shared.reserved.0,"aw",@nobits
	.weak		__nv_reservedSMEM_offset_0_alias
	.size		__nv_reservedSMEM_offset_0_alias, 0, 64
	.other		__nv_reservedSMEM_offset_0_alias,@"STO_CUDA_RESERVED_SHARED STV_DEFAULT"
__nv_reservedSMEM_offset_0_alias:
	.zero		0
	.zero		64


//--------------------- .nv.constant0._Z12matMulKernelPfS_S_mmmmmm --------------------------
	.section	.nv.constant0._Z12matMulKernelPfS_S_mmmmmm,"a",@progbits
	.sectionflags	@""
	.align	4
.nv.constant0._Z12matMulKernelPfS_S_mmmmmm:
	.zero		968


//--------------------- SYMBOLS --------------------------

	.type		.nv.reservedSmem.offset0,@object
	.size		.nv.reservedSmem.offset0,0x4
	.type		.nv.reservedSmem.cap,@object
	.size		.nv.reservedSmem.cap,0x4
